	.headerflags	@"EF_CUDA_TEXMODE_UNIFIED EF_CUDA_64BIT_ADDRESS EF_CUDA_ACCELERATORS EF_CUDA_SM90 EF_CUDA_VIRTUAL_SM(EF_CUDA_SM90)"
	.elftype	@"ET_EXEC"


//--------------------- .nv.info                  --------------------------
	.section	.nv.info,"",@"SHT_CUDA_INFO"
	.align	4


	//----- nvinfo : EIATTR_REGCOUNT
	.align		4
        /*0000*/ 	.byte	0x04, 0x2f
        /*0002*/ 	.short	(.L_3 - .L_2)
	.align		4
.L_2:
        /*0004*/ 	.word	index@(triton_poi_fused__native_batch_norm_legit_no_training_cat_relu_48)
        /*0008*/ 	.word	0x00000042


	//----- nvinfo : EIATTR_MIN_STACK_SIZE
	.align		4
.L_3:
        /*000c*/ 	.byte	0x04, 0x12
        /*000e*/ 	.short	(.L_5 - .L_4)
	.align		4
.L_4:
        /*0010*/ 	.word	index@(triton_poi_fused__native_batch_norm_legit_no_training_cat_relu_48)
        /*0014*/ 	.word	0x00000000


	//----- nvinfo : EIATTR_FRAME_SIZE
	.align		4
.L_5:
        /*0018*/ 	.byte	0x04, 0x11
        /*001a*/ 	.short	(.L_7 - .L_6)
	.align		4
.L_6:
        /*001c*/ 	.word	index@(triton_poi_fused__native_batch_norm_legit_no_training_cat_relu_48)
        /*0020*/ 	.word	0x00000000


	//----- nvinfo : EIATTR_MIN_STACK_SIZE
	.align		4
.L_7:
        /*0024*/ 	.byte	0x04, 0x12
        /*0026*/ 	.short	(.L_9 - .L_8)
	.align		4
.L_8:
        /*0028*/ 	.word	index@(triton_poi_fused__native_batch_norm_legit_no_training_cat_relu_48)
        /*002c*/ 	.word	0x00000000
.L_9:


//--------------------- .nv.info.triton_poi_fused__native_batch_norm_legit_no_training_cat_relu_48 --------------------------
	.section	.nv.info.triton_poi_fused__native_batch_norm_legit_no_training_cat_relu_48,"",@"SHT_CUDA_INFO"
	.sectionflags	@""
	.align	4


	//----- nvinfo : EIATTR_CUDA_API_VERSION
	.align		4
        /*0000*/ 	.byte	0x04, 0x37
        /*0002*/ 	.short	(.L_11 - .L_10)
.L_10:
        /*0004*/ 	.word	0x0000007c


	//----- nvinfo : EIATTR_KPARAM_INFO
	.align		4
.L_11:
        /*0008*/ 	.byte	0x04, 0x17
        /*000a*/ 	.short	(.L_13 - .L_12)
.L_12:
        /*000c*/ 	.word	0x00000000
        /*0010*/ 	.short	0x0009
        /*0012*/ 	.short	0x0048
        /*0014*/ 	.byte	0x00, 0xf0, 0x11, 0x00


	//----- nvinfo : EIATTR_KPARAM_INFO
	.align		4
.L_13:
        /*0018*/ 	.byte	0x04, 0x17
        /*001a*/ 	.short	(.L_15 - .L_14)
.L_14:
        /*001c*/ 	.word	0x00000000
        /*0020*/ 	.short	0x0008
        /*0022*/ 	.short	0x0040
        /*0024*/ 	.byte	0x00, 0xf4, 0x21, 0x00


	//----- nvinfo : EIATTR_KPARAM_INFO
	.align		4
.L_15:
        /*0028*/ 	.byte	0x04, 0x17
        /*002a*/ 	.short	(.L_17 - .L_16)
.L_16:
        /*002c*/ 	.word	0x00000000
        /*0030*/ 	.short	0x0007
        /*0032*/ 	.short	0x0038
        /*0034*/ 	.byte	0x00, 0xf4, 0x21, 0x00


	//----- nvinfo : EIATTR_KPARAM_INFO
	.align		4
.L_17:
        /*0038*/ 	.byte	0x04, 0x17
        /*003a*/ 	.short	(.L_19 - .L_18)
.L_18:
        /*003c*/ 	.word	0x00000000
        /*0040*/ 	.short	0x0006
        /*0042*/ 	.short	0x0030
        /*0044*/ 	.byte	0x00, 0xf4, 0x21, 0x00


	//----- nvinfo : EIATTR_KPARAM_INFO
	.align		4
.L_19:
        /*0048*/ 	.byte	0x04, 0x17
        /*004a*/ 	.short	(.L_21 - .L_20)
.L_20:
        /*004c*/ 	.word	0x00000000
        /*0050*/ 	.short	0x0005
        /*0052*/ 	.short	0x0028
        /*0054*/ 	.byte	0x00, 0xf4, 0x21, 0x00


	//----- nvinfo : EIATTR_KPARAM_INFO
	.align		4
.L_21:
        /*0058*/ 	.byte	0x04, 0x17
        /*005a*/ 	.short	(.L_23 - .L_22)
.L_22:
        /*005c*/ 	.word	0x00000000
        /*0060*/ 	.short	0x0004
        /*0062*/ 	.short	0x0020
        /*0064*/ 	.byte	0x00, 0xf4, 0x21, 0x00


	//----- nvinfo : EIATTR_KPARAM_INFO
	.align		4
.L_23:
        /*0068*/ 	.byte	0x04, 0x17
        /*006a*/ 	.short	(.L_25 - .L_24)
.L_24:
        /*006c*/ 	.word	0x00000000
        /*0070*/ 	.short	0x0003
        /*0072*/ 	.short	0x0018
        /*0074*/ 	.byte	0x00, 0xf4, 0x21, 0x00


	//----- nvinfo : EIATTR_KPARAM_INFO
	.align		4
.L_25:
        /*0078*/ 	.byte	0x04, 0x17
        /*007a*/ 	.short	(.L_27 - .L_26)
.L_26:
        /*007c*/ 	.word	0x00000000
        /*0080*/ 	.short	0x0002
        /*0082*/ 	.short	0x0010
        /*0084*/ 	.byte	0x00, 0xf4, 0x21, 0x00


	//----- nvinfo : EIATTR_KPARAM_INFO
	.align		4
.L_27:
        /*0088*/ 	.byte	0x04, 0x17
        /*008a*/ 	.short	(.L_29 - .L_28)
.L_28:
        /*008c*/ 	.word	0x00000000
        /*0090*/ 	.short	0x0001
        /*0092*/ 	.short	0x0008
        /*0094*/ 	.byte	0x00, 0xf4, 0x21, 0x00


	//----- nvinfo : EIATTR_KPARAM_INFO
	.align		4
.L_29:
        /*0098*/ 	.byte	0x04, 0x17
        /*009a*/ 	.short	(.L_31 - .L_30)
.L_30:
        /*009c*/ 	.word	0x00000000
        /*00a0*/ 	.short	0x0000
        /*00a2*/ 	.short	0x0000
        /*00a4*/ 	.byte	0x00, 0xf4, 0x21, 0x00


	//----- nvinfo : EIATTR_SPARSE_MMA_MASK
	.align		4
.L_31:
        /*00a8*/ 	.byte	0x03, 0x50
        /*00aa*/ 	.short	0x0000


	//----- nvinfo : EIATTR_MAXREG_COUNT
	.align		4
        /*00ac*/ 	.byte	0x03, 0x1b
        /*00ae*/ 	.short	0x00ff


	//----- nvinfo : EIATTR_EXIT_INSTR_OFFSETS
	.align		4
        /*00b0*/ 	.byte	0x04, 0x1c
        /*00b2*/ 	.short	(.L_33 - .L_32)


	//   ....[0]....
.L_32:
        /*00b4*/ 	.word	0x00001510


	//   ....[1]....
        /*00b8*/ 	.word	0x00001530


	//----- nvinfo : EIATTR_REQNTID
	.align		4
.L_33:
        /*00bc*/ 	.byte	0x04, 0x10
        /*00be*/ 	.short	(.L_35 - .L_34)
.L_34:
        /*00c0*/ 	.word	0x00000080
        /*00c4*/ 	.word	0x00000001
        /*00c8*/ 	.word	0x00000001


	//----- nvinfo : EIATTR_CBANK_PARAM_SIZE
	.align		4
.L_35:
        /*00cc*/ 	.byte	0x03, 0x19
        /*00ce*/ 	.short	0x004c


	//----- nvinfo : EIATTR_PARAM_CBANK
	.align		4
        /*00d0*/ 	.byte	0x04, 0x0a
        /*00d2*/ 	.short	(.L_37 - .L_36)
	.align		4
.L_36:
        /*00d4*/ 	.word	index@(.nv.constant0.triton_poi_fused__native_batch_norm_legit_no_training_cat_relu_48)
        /*00d8*/ 	.short	0x0210
        /*00da*/ 	.short	0x004c


	//----- nvinfo : EIATTR_SW_WAR
	.align		4
.L_37:
        /*00dc*/ 	.byte	0x04, 0x36
        /*00de*/ 	.short	(.L_39 - .L_38)
.L_38:
        /*00e0*/ 	.word	0x00000008
.L_39:


//--------------------- .nv.callgraph             --------------------------
	.section	.nv.callgraph,"",@"SHT_CUDA_CALLGRAPH"
	.align	4
	.sectionentsize	8
	.align		4
        /*0000*/ 	.word	0x00000000
	.align		4
        /*0004*/ 	.word	0xffffffff
	.align		4
        /*0008*/ 	.word	0x00000000
	.align		4
        /*000c*/ 	.word	0xfffffffe
	.align		4
        /*0010*/ 	.word	0x00000000
	.align		4
        /*0014*/ 	.word	0xfffffffd
	.align		4
        /*0018*/ 	.word	0x00000000
	.align		4
        /*001c*/ 	.word	0xfffffffc


//--------------------- .nv.constant4             --------------------------
	.section	.nv.constant4,"a",@progbits
	.align	8
	.align		8
.nv.constant4:
        /*0000*/ 	.dword	_$_str
	.align		8
        /*0008*/ 	.dword	_$_str_$_2


//--------------------- .text.triton_poi_fused__native_batch_norm_legit_no_training_cat_relu_48 --------------------------
	.section	.text.triton_poi_fused__native_batch_norm_legit_no_training_cat_relu_48,"ax",@progbits
	.align	128
        .global         triton_poi_fused__native_batch_norm_legit_no_training_cat_relu_48
        .type           triton_poi_fused__native_batch_norm_legit_no_training_cat_relu_48,@function
        .size           triton_poi_fused__native_batch_norm_legit_no_training_cat_relu_48,(.L_x_1 - triton_poi_fused__native_batch_norm_legit_no_training_cat_relu_48)
        .other          triton_poi_fused__native_batch_norm_legit_no_training_cat_relu_48,@"STO_CUDA_ENTRY STV_DEFAULT"
triton_poi_fused__native_batch_norm_legit_no_training_cat_relu_48:
.text.triton_poi_fused__native_batch_norm_legit_no_training_cat_relu_48:
[----:B------:R-:W0:Y:S01]  /*0000*/  LDC R1, c[0x0][0x28] ;  /* 0x00000a00ff017b82 */ /* 0x000e220000000800 */
[----:B------:R-:W1:Y:S07]  /*0010*/  S2R R0, SR_TID.X ;  /* 0x0000000000007919 */ /* 0x000e6e0000002100 */
[----:B------:R-:W2:Y:S01]  /*0020*/  LDC.64 R4, c[0x0][0x230] ;  /* 0x00008c00ff047b82 */ /* 0x000ea20000000a00 */
[----:B------:R-:W-:Y:S01]  /*0030*/  IMAD.MOV.U32 R2, RZ, RZ, RZ ;  /* 0x000000ffff027224 */ /* 0x000fe200078e00ff */
[----:B------:R-:W-:Y:S01]  /*0040*/  ULDC.64 UR4, c[0x0][0x208] ;  /* 0x0000820000047ab9 */ /* 0x000fe20000000a00 */
[----:B------:R-:W3:Y:S01]  /*0050*/  S2R R59, SR_CTAID.X ;  /* 0x00000000003b7919 */ /* 0x000ee20000002500 */
[----:B------:R-:W-:-:S02]  /*0060*/  IMAD.MOV.U32 R28, RZ, RZ, RZ ;  /* 0x000000ffff1c7224 */ /* 0x000fc400078e00ff */
[----:B------:R-:W-:Y:S01]  /*0070*/  IMAD.MOV.U32 R10, RZ, RZ, RZ ;  /* 0x000000ffff0a7224 */ /* 0x000fe200078e00ff */
[----:B------:R-:W-:Y:S01]  /*0080*/  CS2R R12, SRZ ;  /* 0x00000000000c7805 */ /* 0x000fe2000001ff00 */
[----:B------:R-:W-:Y:S01]  /*0090*/  IMAD.MOV.U32 R14, RZ, RZ, RZ ;  /* 0x000000ffff0e7224 */ /* 0x000fe200078e00ff */
[----:B------:R-:W4:Y:S01]  /*00a0*/  LDC.64 R34, c[0x0][0x210] ;  /* 0x00008400ff227b82 */ /* 0x000f220000000a00 */
[----:B------:R-:W-:Y:S02]  /*00b0*/  IMAD.MOV.U32 R58, RZ, RZ, RZ ;  /* 0x000000ffff3a7224 */ /* 0x000fe400078e00ff */
[----:B------:R-:W-:Y:S02]  /*00c0*/  IMAD.MOV.U32 R30, RZ, RZ, RZ ;  /* 0x000000ffff1e7224 */ /* 0x000fe400078e00ff */
[----:B------:R-:W-:-:S03]  /*00d0*/  IMAD.MOV.U32 R33, RZ, RZ, 0x3e800000 ;  /* 0x3e800000ff217424 */ /* 0x000fc600078e00ff */
[----:B------:R-:W5:Y:S08]  /*00e0*/  LDC.64 R62, c[0x0][0x218] ;  /* 0x00008600ff3e7b82 */ /* 0x000f700000000a00 */
[----:B------:R-:W2:Y:S01]  /*00f0*/  LDC.64 R26, c[0x0][0x228] ;  /* 0x00008a00ff1a7b82 */ /* 0x000ea20000000a00 */
[----:B------:R-:W-:Y:S01]  /*0100*/  IMAD.MOV.U32 R56, RZ, RZ, RZ ;  /* 0x000000ffff387224 */ /* 0x000fe200078e00ff */
[----:B------:R-:W-:-:S02]  /*0110*/  CS2R R54, SRZ ;  /* 0x0000000000367805 */ /* 0x000fc4000001ff00 */
[----:B------:R-:W-:Y:S02]  /*0120*/  CS2R R52, SRZ ;  /* 0x0000000000347805 */ /* 0x000fe4000001ff00 */
[----:B------:R-:W-:Y:S02]  /*0130*/  CS2R R48, SRZ ;  /* 0x0000000000307805 */ /* 0x000fe4000001ff00 */
[----:B------:R-:W-:Y:S01]  /*0140*/  CS2R R46, SRZ ;  /* 0x00000000002e7805 */ /* 0x000fe2000001ff00 */
[----:B-1----:R-:W-:Y:S01]  /*0150*/  IMAD.SHL.U32 R0, R0, 0x4, RZ ;  /* 0x0000000400007824 */ /* 0x002fe200078e00ff */
[----:B------:R-:W-:Y:S02]  /*0160*/  CS2R R38, SRZ ;  /* 0x0000000000267805 */ /* 0x000fe4000001ff00 */
[----:B------:R-:W-:Y:S02]  /*0170*/  CS2R R40, SRZ ;  /* 0x0000000000287805 */ /* 0x000fe4000001ff00 */
[----:B------:R-:W-:-:S02]  /*0180*/  CS2R R36, SRZ ;  /* 0x0000000000247805 */ /* 0x000fc4000001ff00 */
[----:B---3--:R-:W-:Y:S02]  /*0190*/  SHF.R.S32.HI R7, RZ, 0x15, R59 ;  /* 0x00000015ff077819 */ /* 0x008fe4000001143b */
[----:B------:R-:W-:Y:S02]  /*01a0*/  CS2R R42, SRZ ;  /* 0x00000000002a7805 */ /* 0x000fe4000001ff00 */
[----:B------:R-:W-:Y:S02]  /*01b0*/  LOP3.LUT R0, R0, 0x1fc, RZ, 0xc0, !PT ;  /* 0x000001fc00007812 */ /* 0x000fe400078ec0ff */
[----:B------:R-:W-:Y:S02]  /*01c0*/  CS2R R44, SRZ ;  /* 0x00000000002c7805 */ /* 0x000fe4000001ff00 */
[----:B------:R-:W-:Y:S01]  /*01d0*/  SGXT R7, R7, 0x1 ;  /* 0x000000010707781a */ /* 0x000fe20000000200 */
[----:B------:R-:W-:Y:S01]  /*01e0*/  ULDC.64 UR6, c[0x0][0x220] ;  /* 0x0000880000067ab9 */ /* 0x000fe20000000a00 */
[----:B------:R-:W-:-:S04]  /*01f0*/  IMAD R59, R59, 0x400, R0 ;  /* 0x000004003b3b7824 */ /* 0x000fc800078e0200 */
[----:B------:R-:W-:Y:S01]  /*0200*/  VIADD R31, R59, 0x200 ;  /* 0x000002003b1f7836 */ /* 0x000fe20000000000 */
[----:B------:R-:W-:Y:S02]  /*0210*/  LEA.HI R0, R7, R59, RZ, 0x4 ;  /* 0x0000003b07007211 */ /* 0x000fe400078f20ff */
[----:B------:R-:W-:Y:S02]  /*0220*/  ISETP.GE.AND P1, PT, R59, 0x17e00, PT ;  /* 0x00017e003b00780c */ /* 0x000fe40003f26270 */
[----:B------:R-:W-:Y:S02]  /*0230*/  SHF.R.S32.HI R3, RZ, 0x4, R0 ;  /* 0x00000004ff037819 */ /* 0x000fe40000011400 */
[----:B------:R-:W-:-:S03]  /*0240*/  LEA.HI R7, R7, R31, RZ, 0x4 ;  /* 0x0000001f07077211 */ /* 0x000fc600078f20ff */
[----:B------:R-:W-:Y:S01]  /*0250*/  IMAD.HI R2, R3, -0x5470961d, R2 ;  /* 0xab8f69e303027827 */ /* 0x000fe200078e0202 */
[----:B------:R-:W-:-:S04]  /*0260*/  SHF.R.S32.HI R29, RZ, 0x4, R7 ;  /* 0x00000004ff1d7819 */ /* 0x000fc80000011407 */
[----:B------:R-:W-:-:S04]  /*0270*/  SHF.R.U32.HI R9, RZ, 0x1f, R2 ;  /* 0x0000001fff097819 */ /* 0x000fc80000011602 */
[----:B------:R-:W-:-:S05]  /*0280*/  LEA.HI.SX32 R9, R2, R9, 0x16 ;  /* 0x0000000902097211 */ /* 0x000fca00078fb2ff */
[----:B------:R-:W-:Y:S01]  /*0290*/  IMAD R57, R9, -0x5f8, R3 ;  /* 0xfffffa0809397824 */ /* 0x000fe200078e0203 */
[----:B------:R-:W-:-:S03]  /*02a0*/  CS2R R8, SRZ ;  /* 0x0000000000087805 */ /* 0x000fc6000001ff00 */
[----:B--2---:R-:W-:-:S04]  /*02b0*/  IMAD.WIDE R2, R57, 0x4, R4 ;  /* 0x0000000439027825 */ /* 0x004fc800078e0204 */
[----:B------:R-:W-:Y:S01]  /*02c0*/  IMAD.HI R6, R29, -0x5470961d, R28 ;  /* 0xab8f69e31d067827 */ /* 0x000fe200078e021c */
[----:B------:R-:W2:Y:S04]  /*02d0*/  @!P1 LDG.E.EL R8, desc[UR4][R2.64] ;  /* 0x0000000402089981 */ /* 0x000ea8000c2e1900 */
[----:B------:R-:W3:Y:S01]  /*02e0*/  @!P1 LDG.E.EL R9, desc[UR4][R2.64] ;  /* 0x0000000402099981 */ /* 0x000ee2000c2e1900 */
[----:B------:R-:W-:Y:S02]  /*02f0*/  SHF.R.U32.HI R7, RZ, 0x1f, R6 ;  /* 0x0000001fff077819 */ /* 0x000fe40000011606 */
[----:B------:R-:W-:Y:S01]  /*0300*/  ISETP.GE.AND P0, PT, R31, 0x17e00, PT ;  /* 0x00017e001f00780c */ /* 0x000fe20003f06270 */
[----:B------:R-:W4:Y:S01]  /*0310*/  @!P1 LDG.E.EL R10, desc[UR4][R2.64] ;  /* 0x00000004020a9981 */ /* 0x000f22000c2e1900 */
[----:B------:R-:W-:Y:S01]  /*0320*/  LEA.HI.SX32 R7, R6, R7, 0x16 ;  /* 0x0000000706077211 */ /* 0x000fe200078fb2ff */
[----:B------:R-:W-:-:S04]  /*0330*/  IMAD.MOV.U32 R6, RZ, RZ, RZ ;  /* 0x000000ffff067224 */ /* 0x000fc800078e00ff */
[----:B------:R-:W-:Y:S02]  /*0340*/  IMAD R28, R7, -0x5f8, R29 ;  /* 0xfffffa08071c7824 */ /* 0x000fe400078e021d */
[----:B------:R1:W5:Y:S01]  /*0350*/  @!P1 LDG.E.EL R6, desc[UR4][R2.64] ;  /* 0x0000000402069981 */ /* 0x000362000c2e1900 */
[----:B------:R-:W-:Y:S02]  /*0360*/  IMAD.MOV.U32 R7, RZ, RZ, RZ ;  /* 0x000000ffff077224 */ /* 0x000fe400078e00ff */
[----:B------:R-:W-:-:S05]  /*0370*/  IMAD.WIDE R4, R28, 0x4, R4 ;  /* 0x000000041c047825 */ /* 0x000fca00078e0204 */
[----:B------:R-:W5:Y:S04]  /*0380*/  @!P0 LDG.E.EL R7, desc[UR4][R4.64] ;  /* 0x0000000404078981 */ /* 0x000f68000c2e1900 */
[----:B------:R-:W5:Y:S04]  /*0390*/  @!P0 LDG.E.EL R12, desc[UR4][R4.64] ;  /* 0x00000004040c8981 */ /* 0x000f68000c2e1900 */
[----:B------:R-:W5:Y:S04]  /*03a0*/  @!P0 LDG.E.EL R13, desc[UR4][R4.64] ;  /* 0x00000004040d8981 */ /* 0x000f68000c2e1900 */
[----:B------:R2:W5:Y:S01]  /*03b0*/  @!P0 LDG.E.EL R14, desc[UR4][R4.64] ;  /* 0x00000004040e8981 */ /* 0x000562000c2e1900 */
[----:B------:R-:W-:-:S04]  /*03c0*/  IMAD.HI R11, R59, -0x5470961d, R58 ;  /* 0xab8f69e33b0b7827 */ /* 0x000fc800078e023a */
[----:B------:R-:W-:Y:S01]  /*03d0*/  IMAD.SHL.U32 R20, R57, 0x10, RZ ;  /* 0x0000001039147824 */ /* 0x000fe200078e00ff */
[----:B-1----:R-:W-:-:S04]  /*03e0*/  SHF.R.U32.HI R2, RZ, 0x1f, R11 ;  /* 0x0000001fff027819 */ /* 0x002fc8000001160b */
[----:B------:R-:W-:Y:S02]  /*03f0*/  LEA.HI.SX32 R11, R11, R2, 0x12 ;  /* 0x000000020b0b7211 */ /* 0x000fe400078f92ff */
[----:B------:R-:W-:Y:S01]  /*0400*/  SHF.R.S32.HI R21, RZ, 0x1f, R20 ;  /* 0x0000001fff157819 */ /* 0x000fe20000011414 */
[----:B--2---:R-:W-:Y:S01]  /*0410*/  FADD R8, R8, 0.0010000000474974513054 ;  /* 0x3a83126f08087421 */ /* 0x004fe20000000000 */
[----:B---3--:R-:W-:Y:S01]  /*0420*/  FADD R3, R9, 0.0010000000474974513054 ;  /* 0x3a83126f09037421 */ /* 0x008fe20000000000 */
[----:B------:R-:W-:-:S04]  /*0430*/  IMAD.HI R9, R31, -0x5470961d, R30 ;  /* 0xab8f69e31f097827 */ /* 0x000fc800078e021e */
[----:B------:R-:W1:Y:S01]  /*0440*/  MUFU.SQRT R8, R8 ;  /* 0x0000000800087308 */ /* 0x000e620000002000 */
[----:B----4-:R-:W-:Y:S01]  /*0450*/  FADD R10, R10, 0.0010000000474974513054 ;  /* 0x3a83126f0a0a7421 */ /* 0x010fe20000000000 */
[----:B0-----:R-:W-:-:S06]  /*0460*/  SHF.R.U32.HI R4, RZ, 0x1f, R9 ;  /* 0x0000001fff047819 */ /* 0x001fcc0000011609 */
[----:B------:R0:W2:Y:S01]  /*0470*/  MUFU.SQRT R15, R3 ;  /* 0x00000003000f7308 */ /* 0x0000a20000002000 */
[----:B------:R-:W-:Y:S01]  /*0480*/  LEA.HI.SX32 R9, R9, R4, 0x12 ;  /* 0x0000000409097211 */ /* 0x000fe200078f92ff */
[----:B-----5:R-:W-:Y:S01]  /*0490*/  FADD R6, R6, 0.0010000000474974513054 ;  /* 0x3a83126f06067421 */ /* 0x020fe20000000000 */
[----:B------:R-:W-:-:S03]  /*04a0*/  IMAD R4, R11, 0x5e00, RZ ;  /* 0x00005e000b047824 */ /* 0x000fc600078e02ff */
[----:B------:R-:W-:Y:S01]  /*04b0*/  IMAD R5, R9, 0x5e00, RZ ;  /* 0x00005e0009057824 */ /* 0x000fe200078e02ff */
[----:B-1----:R-:W-:Y:S01]  /*04c0*/  FSETP.GT.AND P5, PT, R8, 8.50705917302346158658e+37, PT ;  /* 0x7e8000000800780b */ /* 0x002fe20003fa4000 */
[----:B------:R-:W1:Y:S01]  /*04d0*/  MUFU.SQRT R10, R10 ;  /* 0x0000000a000a7308 */ /* 0x000e620000002000 */
[----:B0-----:R-:W-:Y:S01]  /*04e0*/  LOP3.LUT R3, R0, 0xfffffff0, RZ, 0xc0, !PT ;  /* 0xfffffff000037812 */ /* 0x001fe200078ec0ff */
[----:B------:R-:W-:Y:S01]  /*04f0*/  IMAD.SHL.U32 R0, R28, 0x10, RZ ;  /* 0x000000101c007824 */ /* 0x000fe200078e00ff */
[----:B------:R-:W-:Y:S01]  /*0500*/  SHF.R.S32.HI R2, RZ, 0x1f, R4 ;  /* 0x0000001fff027819 */ /* 0x000fe20000011404 */
[----:B------:R-:W-:Y:S01]  /*0510*/  FADD R7, R7, 0.0010000000474974513054 ;  /* 0x3a83126f07077421 */ /* 0x000fe20000000000 */
[----:B------:R-:W-:Y:S01]  /*0520*/  SHF.R.S32.HI R16, RZ, 0x1f, R5 ;  /* 0x0000001fff107819 */ /* 0x000fe20000011405 */
[----:B------:R-:W-:Y:S02]  /*0530*/  IMAD.IADD R3, R59, 0x1, -R3 ;  /* 0x000000013b037824 */ /* 0x000fe400078e0a03 */
[----:B------:R-:W-:Y:S01]  /*0540*/  FADD R12, R12, 0.0010000000474974513054 ;  /* 0x3a83126f0c0c7421 */ /* 0x000fe20000000000 */
[----:B------:R-:W0:Y:S01]  /*0550*/  MUFU.SQRT R6, R6 ;  /* 0x0000000600067308 */ /* 0x000e220000002000 */
[----:B------:R-:W-:Y:S01]  /*0560*/  FADD R13, R13, 0.0010000000474974513054 ;  /* 0x3a83126f0d0d7421 */ /* 0x000fe20000000000 */
[----:B------:R-:W-:-:S02]  /*0570*/  SHF.R.S32.HI R23, RZ, 0x1f, R3 ;  /* 0x0000001fff177819 */ /* 0x000fc40000011403 */
[-C--:B------:R-:W-:Y:S01]  /*0580*/  IADD3 R20, P4, P6, R20, R3.reuse, R4 ;  /* 0x0000000314147210 */ /* 0x080fe20007e9e004 */
[----:B------:R-:W-:Y:S01]  /*0590*/  FADD R14, R14, 0.0010000000474974513054 ;  /* 0x3a83126f0e0e7421 */ /* 0x000fe20000000000 */
[----:B------:R-:W-:Y:S02]  /*05a0*/  IADD3 R22, P2, P3, R0, R3, R5 ;  /* 0x0000000300167210 */ /* 0x000fe40007b5e005 */
[----:B------:R-:W3:Y:S01]  /*05b0*/  MUFU.SQRT R7, R7 ;  /* 0x0000000700077308 */ /* 0x000ee20000002000 */
[----:B------:R-:W-:Y:S02]  /*05c0*/  SHF.R.S32.HI R0, RZ, 0x1f, R0 ;  /* 0x0000001fff007819 */ /* 0x000fe40000011400 */
[-C--:B------:R-:W-:Y:S01]  /*05d0*/  IADD3.X R21, R21, R23.reuse, R2, P4, P6 ;  /* 0x0000001715157210 */ /* 0x080fe200027ec402 */
[----:B------:R-:W-:Y:S01]  /*05e0*/  IMAD R2, R9, -0x5f80, R31 ;  /* 0xffffa08009027824 */ /* 0x000fe200078e021f */
[C---:B------:R-:W-:Y:S01]  /*05f0*/  FSETP.GEU.AND P4, PT, R8.reuse, 1.175494350822287508e-38, PT ;  /* 0x008000000800780b */ /* 0x040fe20003f8e000 */
[----:B------:R-:W-:Y:S01]  /*0600*/  @P5 FMUL R8, R8, 0.25 ;  /* 0x3e80000008085820 */ /* 0x000fe20000400000 */
[----:B--2---:R-:W-:Y:S01]  /*0610*/  FSETP.GT.AND P6, PT, R15, 8.50705917302346158658e+37, PT ;  /* 0x7e8000000f00780b */ /* 0x004fe20003fc4000 */
[----:B------:R-:W2:Y:S01]  /*0620*/  MUFU.SQRT R12, R12 ;  /* 0x0000000c000c7308 */ /* 0x000ea20000002000 */
[----:B------:R-:W-:Y:S01]  /*0630*/  IADD3.X R23, R0, R23, R16, P2, P3 ;  /* 0x0000001700177210 */ /* 0x000fe200017e6410 */
[----:B------:R-:W-:Y:S01]  /*0640*/  IMAD R0, R11, -0x5f80, R59 ;  /* 0xffffa0800b007824 */ /* 0x000fe200078e023b */
[----:B-1----:R-:W-:-:S02]  /*0650*/  FSETP.GT.AND P2, PT, R10, 8.50705917302346158658e+37, PT ;  /* 0x7e8000000a00780b */ /* 0x002fc40003f44000 */
[----:B------:R-:W-:Y:S01]  /*0660*/  FSEL R3, R33, 1, P5 ;  /* 0x3f80000021037808 */ /* 0x000fe20002800000 */
[----:B------:R-:W-:Y:S01]  /*0670*/  IMAD.IADD R16, R0, 0x1, R4 ;  /* 0x0000000100107824 */ /* 0x000fe200078e0204 */
[----:B0-----:R-:W-:Y:S01]  /*0680*/  FSETP.GT.AND P5, PT, R6, 8.50705917302346158658e+37, PT ;  /* 0x7e8000000600780b */ /* 0x001fe20003fa4000 */
[----:B------:R-:W0:Y:S01]  /*0690*/  MUFU.SQRT R13, R13 ;  /* 0x0000000d000d7308 */ /* 0x000e220000002000 */
[----:B------:R-:W-:Y:S01]  /*06a0*/  FSETP.GEU.AND P3, PT, R15, 1.175494350822287508e-38, PT ;  /* 0x008000000f00780b */ /* 0x000fe20003f6e000 */
[----:B------:R-:W-:Y:S01]  /*06b0*/  @!P4 FMUL R8, R8, 16777216 ;  /* 0x4b8000000808c820 */ /* 0x000fe20000400000 */
[----:B------:R-:W-:Y:S01]  /*06c0*/  @!P4 FMUL R3, R3, 16777216 ;  /* 0x4b8000000303c820 */ /* 0x000fe20000400000 */
[----:B------:R-:W-:Y:S01]  /*06d0*/  @P6 FMUL R15, R15, 0.25 ;  /* 0x3e8000000f0f6820 */ /* 0x000fe20000400000 */
[C---:B------:R-:W-:Y:S01]  /*06e0*/  FSEL R18, R33.reuse, 1, P6 ;  /* 0x3f80000021127808 */ /* 0x040fe20003000000 */
[----:B------:R-:W-:Y:S01]  /*06f0*/  VIADD R0, R28, 0xfffffc00 ;  /* 0xfffffc001c007836 */ /* 0x000fe20000000000 */
[C---:B------:R-:W-:Y:S01]  /*0700*/  FSETP.GEU.AND P4, PT, R10.reuse, 1.175494350822287508e-38, PT ;  /* 0x008000000a00780b */ /* 0x040fe20003f8e000 */
[----:B------:R-:W-:Y:S01]  /*0710*/  @P2 FMUL R10, R10, 0.25 ;  /* 0x3e8000000a0a2820 */ /* 0x000fe20000400000 */
[C---:B------:R-:W-:Y:S01]  /*0720*/  FSETP.GEU.AND P6, PT, R6.reuse, 1.175494350822287508e-38, PT ;  /* 0x008000000600780b */ /* 0x040fe20003fce000 */
[----:B------:R-:W1:Y:S01]  /*0730*/  MUFU.SQRT R14, R14 ;  /* 0x0000000e000e7308 */ /* 0x000e620000002000 */
[----:B------:R-:W-:Y:S01]  /*0740*/  FSEL R24, R33, 1, P2 ;  /* 0x3f80000021187808 */ /* 0x000fe20001000000 */
[----:B------:R-:W-:Y:S01]  /*0750*/  @P5 FMUL R6, R6, 0.25 ;  /* 0x3e80000006065820 */ /* 0x000fe20000400000 */
[----:B---3--:R-:W-:Y:S01]  /*0760*/  FSETP.GT.AND P2, PT, R7, 8.50705917302346158658e+37, PT ;  /* 0x7e8000000700780b */ /* 0x008fe20003f44000 */
[----:B------:R-:W-:Y:S01]  /*0770*/  @!P3 FMUL R15, R15, 16777216 ;  /* 0x4b8000000f0fb820 */ /* 0x000fe20000400000 */
[----:B------:R-:W-:Y:S01]  /*0780*/  FSEL R30, R33, 1, P5 ;  /* 0x3f800000211e7808 */ /* 0x000fe20002800000 */
[----:B------:R-:W-:Y:S01]  /*0790*/  @!P3 FMUL R18, R18, 16777216 ;  /* 0x4b8000001212b820 */ /* 0x000fe20000400000 */
[----:B------:R-:W-:Y:S01]  /*07a0*/  FSETP.GEU.AND P3, PT, R7, 1.175494350822287508e-38, PT ;  /* 0x008000000700780b */ /* 0x000fe20003f6e000 */
[----:B------:R-:W3:Y:S01]  /*07b0*/  MUFU.RCP R8, R8 ;  /* 0x0000000800087308 */ /* 0x000ee20000001000 */
[----:B------:R-:W-:Y:S01]  /*07c0*/  FSEL R32, R33, 1, P2 ;  /* 0x3f80000021207808 */ /* 0x000fe20001000000 */
[----:B------:R-:W-:Y:S01]  /*07d0*/  @!P4 FMUL R10, R10, 16777216 ;  /* 0x4b8000000a0ac820 */ /* 0x000fe20000400000 */
[----:B------:R-:W-:Y:S01]  /*07e0*/  @!P4 FMUL R24, R24, 16777216 ;  /* 0x4b8000001818c820 */ /* 0x000fe20000400000 */
[----:B------:R-:W-:Y:S01]  /*07f0*/  @!P6 FMUL R6, R6, 16777216 ;  /* 0x4b8000000606e820 */ /* 0x000fe20000400000 */
[----:B------:R-:W-:Y:S01]  /*0800*/  @!P6 FMUL R30, R30, 16777216 ;  /* 0x4b8000001e1ee820 */ /* 0x000fe20000400000 */
[C---:B--2---:R-:W-:Y:S01]  /*0810*/  FSETP.GT.AND P4, PT, R12.reuse, 8.50705917302346158658e+37, PT ;  /* 0x7e8000000c00780b */ /* 0x044fe20003f84000 */
[----:B------:R-:W-:Y:S01]  /*0820*/  IMAD R61, R11, -0x1c80, R16 ;  /* 0xffffe3800b3d7824 */ /* 0x000fe200078e0210 */
[----:B0-----:R-:W-:Y:S01]  /*0830*/  FSETP.GT.AND P6, PT, R13, 8.50705917302346158658e+37, PT ;  /* 0x7e8000000d00780b */ /* 0x001fe20003fc4000 */
[----:B------:R-:W-:Y:S01]  /*0840*/  @P2 FMUL R7, R7, 0.25 ;  /* 0x3e80000007072820 */ /* 0x000fe20000400000 */
[----:B------:R-:W-:Y:S01]  /*0850*/  FSETP.GEU.AND P5, PT, R12, 1.175494350822287508e-38, PT ;  /* 0x008000000c00780b */ /* 0x000fe20003fae000 */
[----:B------:R-:W0:Y:S01]  /*0860*/  MUFU.RCP R15, R15 ;  /* 0x0000000f000f7308 */ /* 0x000e220000001000 */
[----:B------:R-:W-:Y:S01]  /*0870*/  FSETP.GEU.AND P2, PT, R13, 1.175494350822287508e-38, PT ;  /* 0x008000000d00780b */ /* 0x000fe20003f4e000 */
[----:B------:R-:W-:Y:S01]  /*0880*/  @!P3 FMUL R7, R7, 16777216 ;  /* 0x4b8000000707b820 */ /* 0x000fe20000400000 */
[----:B------:R-:W-:Y:S01]  /*0890*/  @!P3 FMUL R32, R32, 16777216 ;  /* 0x4b8000002020b820 */ /* 0x000fe20000400000 */
[----:B-1----:R-:W-:Y:S01]  /*08a0*/  FSETP.GT.AND P3, PT, R14, 8.50705917302346158658e+37, PT ;  /* 0x7e8000000e00780b */ /* 0x002fe20003f64000 */
[----:B---3--:R-:W-:Y:S01]  /*08b0*/  FMUL R8, R8, R3 ;  /* 0x0000000308087220 */ /* 0x008fe20000400000 */
[----:B------:R-:W-:Y:S01]  /*08c0*/  FSEL R29, R33, 1, P4 ;  /* 0x3f800000211d7808 */ /* 0x000fe20002000000 */
[----:B------:R-:W-:-:S04]  /*08d0*/  IMAD.WIDE R60, R61, 0x4, R62 ;  /* 0x000000043d3c7825 */ /* 0x000fc800078e023e */
[----:B------:R-:W-:Y:S01]  /*08e0*/  @P4 FMUL R12, R12, 0.25 ;  /* 0x3e8000000c0c4820 */ /* 0x000fe20000400000 */
[----:B------:R-:W-:Y:S01]  /*08f0*/  MUFU.RCP R19, R6 ;  /* 0x0000000600137308 */ /* 0x000fe20000001000 */
[----:B------:R-:W-:Y:S01]  /*0900*/  @P6 FMUL R13, R13, 0.25 ;  /* 0x3e8000000d0d6820 */ /* 0x000fe20000400000 */
[----:B------:R-:W-:Y:S01]  /*0910*/  FSETP.GEU.AND P4, PT, R14, 1.175494350822287508e-38, PT ;  /* 0x008000000e00780b */ /* 0x000fe20003f8e000 */
[----:B------:R-:W-:Y:S01]  /*0920*/  @!P5 FMUL R12, R12, 16777216 ;  /* 0x4b8000000c0cd820 */ /* 0x000fe20000400000 */
[----:B------:R-:W-:Y:S01]  /*0930*/  FSEL R4, R33, 1, P6 ;  /* 0x3f80000021047808 */ /* 0x000fe20003000000 */
[----:B------:R-:W-:Y:S01]  /*0940*/  @!P2 FMUL R13, R13, 16777216 ;  /* 0x4b8000000d0da820 */ /* 0x000fe20000400000 */
[----:B------:R-:W-:Y:S01]  /*0950*/  @!P5 FMUL R29, R29, 16777216 ;  /* 0x4b8000001d1dd820 */ /* 0x000fe20000400000 */
[----:B------:R-:W-:Y:S01]  /*0960*/  ISETP.LT.U32.AND P6, PT, R0, 0x1e0, !P0 ;  /* 0x000001e00000780c */ /* 0x000fe200047c1070 */
[----:B------:R1:W2:Y:S01]  /*0970*/  MUFU.RCP R17, R10 ;  /* 0x0000000a00117308 */ /* 0x0002a20000001000 */
[----:B------:R-:W-:Y:S01]  /*0980*/  @!P2 FMUL R4, R4, 16777216 ;  /* 0x4b8000000404a820 */ /* 0x000fe20000400000 */
[----:B------:R-:W-:-:S05]  /*0990*/  @P3 FMUL R14, R14, 0.25 ;  /* 0x3e8000000e0e3820 */ /* 0x000fca0000400000 */
[----:B------:R-:W-:Y:S01]  /*09a0*/  @!P4 FMUL R14, R14, 16777216 ;  /* 0x4b8000000e0ec820 */ /* 0x000fe20000400000 */
[----:B------:R-:W3:Y:S01]  /*09b0*/  MUFU.RCP R12, R12 ;  /* 0x0000000c000c7308 */ /* 0x000ee20000001000 */
[----:B-1----:R-:W-:Y:S02]  /*09c0*/  IMAD.IADD R10, R2, 0x1, R5 ;  /* 0x00000001020a7824 */ /* 0x002fe400078e0205 */
[----:B0-----:R-:W-:Y:S01]  /*09d0*/  FMUL R5, R15, R18 ;  /* 0x000000120f057220 */ /* 0x001fe20000400000 */
[----:B------:R-:W-:Y:S01]  /*09e0*/  FSEL R15, R33, 1, P3 ;  /* 0x3f800000210f7808 */ /* 0x000fe20001800000 */
[----:B------:R-:W-:Y:S02]  /*09f0*/  IMAD R9, R9, -0x1c80, R10 ;  /* 0xffffe38009097824 */ /* 0x000fe400078e020a */
[----:B--2---:R-:W-:Y:S01]  /*0a00*/  FMUL R6, R17, R24 ;  /* 0x0000001811067220 */ /* 0x004fe20000400000 */
[----:B------:R-:W0:Y:S01]  /*0a10*/  MUFU.RCP R13, R13 ;  /* 0x0000000d000d7308 */ /* 0x000e220000001000 */
[----:B------:R-:W-:Y:S01]  /*0a20*/  @!P4 FMUL R15, R15, 16777216 ;  /* 0x4b8000000f0fc820 */ /* 0x000fe20000400000 */
[----:B---3--:R-:W-:-:S06]  /*0a30*/  FMUL R0, R12, R29 ;  /* 0x0000001d0c007220 */ /* 0x008fcc0000400000 */
[----:B------:R1:W2:Y:S08]  /*0a40*/  MUFU.RCP R25, R7 ;  /* 0x0000000700197308 */ /* 0x0002b00000001000 */
[----:B------:R-:W3:Y:S01]  /*0a50*/  MUFU.RCP R14, R14 ;  /* 0x0000000e000e7308 */ /* 0x000ee20000001000 */
[----:B0-----:R-:W-:Y:S01]  /*0a60*/  FMUL R3, R13, R4 ;  /* 0x000000040d037220 */ /* 0x001fe20000400000 */
[----:B-1----:R-:W-:Y:S01]  /*0a70*/  FMUL R7, R19, R30 ;  /* 0x0000001e13077220 */ /* 0x002fe20000400000 */
[----:B------:R-:W0:Y:S01]  /*0a80*/  LDC.64 R12, c[0x0][0x238] ;  /* 0x00008e00ff0c7b82 */ /* 0x000e220000000a00 */
[----:B------:R-:W-:Y:S01]  /*0a90*/  ISETP.GE.AND P3, PT, R57, 0x400, PT ;  /* 0x000004003900780c */ /* 0x000fe20003f66270 */
[----:B------:R-:W-:-:S04]  /*0aa0*/  IMAD.WIDE R16, R16, 0x4, R34 ;  /* 0x0000000410107825 */ /* 0x000fc800078e0222 */
[----:B--2---:R-:W-:Y:S01]  /*0ab0*/  FMUL R2, R25, R32 ;  /* 0x0000002019027220 */ /* 0x004fe20000400000 */
[----:B------:R-:W-:Y:S01]  /*0ac0*/  IMAD.WIDE R62, R9, 0x4, R62 ;  /* 0x00000004093e7825 */ /* 0x000fe200078e023e */
[----:B------:R-:W1:Y:S01]  /*0ad0*/  LDC.64 R18, c[0x0][0x240] ;  /* 0x00009000ff127b82 */ /* 0x000e620000000a00 */
[----:B------:R-:W-:Y:S02]  /*0ae0*/  ISETP.LT.AND P2, PT, R59, 0x17e00, !P3 ;  /* 0x00017e003b00780c */ /* 0x000fe40005f41270 */
[----:B------:R-:W-:-:S04]  /*0af0*/  IMAD.WIDE R34, R10, 0x4, R34 ;  /* 0x000000040a227825 */ /* 0x000fc800078e0222 */
[----:B---3--:R-:W-:Y:S01]  /*0b00*/  FMUL R4, R14, R15 ;  /* 0x0000000f0e047220 */ /* 0x008fe20000400000 */
[----:B------:R-:W-:-:S04]  /*0b10*/  IMAD.WIDE R10, R57, 0x4, R26 ;  /* 0x00000004390a7825 */ /* 0x000fc800078e021a */
[----:B------:R-:W-:Y:S01]  /*0b20*/  IMAD.MOV.U32 R9, RZ, RZ, RZ ;  /* 0x000000ffff097224 */ /* 0x000fe200078e00ff */
[----:B------:R-:W2:Y:S04]  /*0b30*/  @!P1 LDG.E.EL R56, desc[UR4][R10.64] ;  /* 0x000000040a389981 */ /* 0x000ea8000c2e1900 */
[----:B------:R-:W3:Y:S01]  /*0b40*/  @!P1 LDG.E.EL R55, desc[UR4][R10.64] ;  /* 0x000000040a379981 */ /* 0x000ee2000c2e1900 */
[----:B0-----:R-:W-:-:S03]  /*0b50*/  IMAD.WIDE R14, R57, 0x4, R12 ;  /* 0x00000004390e7825 */ /* 0x001fc600078e020c */
[----:B------:R-:W4:Y:S01]  /*0b60*/  @!P1 LDG.E.EL R54, desc[UR4][R10.64] ;  /* 0x000000040a369981 */ /* 0x000f22000c2e1900 */
[----:B------:R-:W-:-:S03]  /*0b70*/  IMAD.WIDE R24, R28, 0x4, R12 ;  /* 0x000000041c187825 */ /* 0x000fc600078e020c */
[----:B------:R0:W5:Y:S01]  /*0b80*/  @!P1 LDG.E.EL R53, desc[UR4][R10.64] ;  /* 0x000000040a359981 */ /* 0x000162000c2e1900 */
[--C-:B-1----:R-:W-:Y:S01]  /*0b90*/  IMAD.WIDE R12, R57, 0x4, R18.reuse ;  /* 0x00000004390c7825 */ /* 0x102fe200078e0212 */
[----:B------:R-:W-:Y:S02]  /*0ba0*/  CS2R R50, SRZ ;  /* 0x0000000000327805 */ /* 0x000fe4000001ff00 */
[----:B------:R-:W2:Y:S01]  /*0bb0*/  @!P1 LDG.E.EL R48, desc[UR4][R14.64] ;  /* 0x000000040e309981 */ /* 0x000ea2000c2e1900 */
[----:B------:R-:W-:-:S03]  /*0bc0*/  IMAD.WIDE R18, R28, 0x4, R18 ;  /* 0x000000041c127825 */ /* 0x000fc600078e0212 */
[----:B------:R-:W2:Y:S01]  /*0bd0*/  @!P1 LDG.E.EL R47, desc[UR4][R14.64] ;  /* 0x000000040e2f9981 */ /* 0x000ea2000c2e1900 */
[----:B------:R-:W-:Y:S02]  /*0be0*/  LEA R32, P4, R20, UR6, 0x2 ;  /* 0x0000000614207c11 */ /* 0x000fe4000f8810ff */
[----:B0-----:R-:W-:Y:S01]  /*0bf0*/  CS2R R10, SRZ ;  /* 0x00000000000a7805 */ /* 0x001fe2000001ff00 */
[----:B------:R-:W-:Y:S01]  /*0c00*/  IMAD.WIDE R26, R28, 0x4, R26 ;  /* 0x000000041c1a7825 */ /* 0x000fe200078e021a */
[----:B------:R-:W2:Y:S04]  /*0c10*/  @!P1 LDG.E.EL R46, desc[UR4][R14.64] ;  /* 0x000000040e2e9981 */ /* 0x000ea8000c2e1900 */
[----:B------:R0:W2:Y:S04]  /*0c20*/  @!P1 LDG.E.EL R9, desc[UR4][R14.64] ;  /* 0x000000040e099981 */ /* 0x0000a8000c2e1900 */
[----:B------:R-:W2:Y:S04]  /*0c30*/  @!P1 LDG.E.EL R38, desc[UR4][R12.64] ;  /* 0x000000040c269981 */ /* 0x000ea8000c2e1900 */
[----:B------:R-:W2:Y:S01]  /*0c40*/  @!P1 LDG.E.EL R39, desc[UR4][R12.64] ;  /* 0x000000040c279981 */ /* 0x000ea2000c2e1900 */
[----:B0-----:R-:W-:-:S03]  /*0c50*/  CS2R R14, SRZ ;  /* 0x00000000000e7805 */ /* 0x001fc6000001ff00 */
        /* <DEDUP_REMOVED lines=9> */
[----:B0-----:R-:W-:-:S03]  /*0cf0*/  LEA R24, P5, R22, UR6, 0x2 ;  /* 0x0000000616187c11 */ /* 0x001fc6000f8a10ff */
[----:B------:R-:W2:Y:S04]  /*0d00*/  @!P0 LDG.E.EL R44, desc[UR4][R18.64] ;  /* 0x00000004122c8981 */ /* 0x000ea8000c2e1900 */
[----:B------:R0:W2:Y:S04]  /*0d10*/  @!P0 LDG.E.EL R45, desc[UR4][R18.64] ;  /* 0x00000004122d8981 */ /* 0x0000a8000c2e1900 */
[----:B------:R1:W2:Y:S01]  /*0d20*/  @P2 LDG.E.128 R12, desc[UR4][R16.64] ;  /* 0x00000004100c2981 */ /* 0x0002a2000c1e1d00 */
[----:B------:R-:W-:Y:S02]  /*0d30*/  LEA.HI.X R33, R20, UR7, R21, 0x2, P4 ;  /* 0x0000000714217c11 */ /* 0x000fe4000a0f1415 */
[----:B------:R-:W-:-:S02]  /*0d40*/  CS2R R20, SRZ ;  /* 0x0000000000147805 */ /* 0x000fc4000001ff00 */
[----:B------:R-:W-:Y:S01]  /*0d50*/  LEA.HI.X R25, R22, UR7, R23, 0x2, P5 ;  /* 0x0000000716197c11 */ /* 0x000fe2000a8f1417 */
[----:B------:R-:W3:Y:S01]  /*0d60*/  @!P0 LDG.E.EL R52, desc[UR4][R26.64] ;  /* 0x000000041a348981 */ /* 0x000ee2000c2e1900 */
[----:B0-----:R-:W-:-:S03]  /*0d70*/  CS2R R18, SRZ ;  /* 0x0000000000127805 */ /* 0x001fc6000001ff00 */
[----:B------:R-:W3:Y:S01]  /*0d80*/  @!P0 LDG.E.EL R51, desc[UR4][R26.64] ;  /* 0x000000041a338981 */ /* 0x000ee2000c2e1900 */
[----:B-1----:R-:W-:Y:S02]  /*0d90*/  CS2R R16, SRZ ;  /* 0x0000000000107805 */ /* 0x002fe4000001ff00 */
[----:B------:R-:W-:Y:S01]  /*0da0*/  CS2R R22, SRZ ;  /* 0x0000000000167805 */ /* 0x000fe2000001ff00 */
[----:B------:R-:W3:Y:S04]  /*0db0*/  @!P0 LDG.E.EL R50, desc[UR4][R26.64] ;  /* 0x000000041a328981 */ /* 0x000ee8000c2e1900 */
[----:B------:R-:W3:Y:S04]  /*0dc0*/  @P2 LDG.E.128 R16, desc[UR4][R60.64] ;  /* 0x000000043c102981 */ /* 0x000ee8000c1e1d00 */
[----:B------:R2:W4:Y:S01]  /*0dd0*/  @P6 LDG.E.128 R20, desc[UR4][R24.64+-0x10000] ;  /* 0xff00000418146981 */ /* 0x000522000c1e1d00 */
[----:B------:R-:W-:-:S03]  /*0de0*/  ISETP.GT.AND P4, PT, R28, 0x5df, !P0 ;  /* 0x000005df1c00780c */ /* 0x000fc60004784270 */
[----:B------:R0:W4:Y:S01]  /*0df0*/  @!P0 LDG.E.EL R49, desc[UR4][R26.64] ;  /* 0x000000041a318981 */ /* 0x000122000c2e1900 */
[----:B------:R-:W-:Y:S02]  /*0e00*/  ISETP.GE.AND P5, PT, R28, 0x5e0, PT ;  /* 0x000005e01c00780c */ /* 0x000fe40003fa6270 */
[----:B--2---:R-:W-:Y:S02]  /*0e10*/  SEL R25, R12, RZ, P2 ;  /* 0x000000ff0c197207 */ /* 0x004fe40001000000 */
[----:B------:R-:W-:Y:S02]  /*0e20*/  SEL R24, R13, RZ, P2 ;  /* 0x000000ff0d187207 */ /* 0x000fe40001000000 */
[----:B0-----:R-:W-:Y:S02]  /*0e30*/  SEL R26, R14, RZ, P2 ;  /* 0x000000ff0e1a7207 */ /* 0x001fe40001000000 */
[----:B------:R-:W-:Y:S02]  /*0e40*/  SEL R27, R15, RZ, P2 ;  /* 0x000000ff0f1b7207 */ /* 0x000fe40001000000 */
[----:B---3--:R-:W-:-:S02]  /*0e50*/  SEL R16, R16, RZ, P2 ;  /* 0x000000ff10107207 */ /* 0x008fc40001000000 */
[----:B------:R-:W-:Y:S02]  /*0e60*/  SEL R17, R17, RZ, P2 ;  /* 0x000000ff11117207 */ /* 0x000fe40001000000 */
[----:B------:R-:W-:Y:S02]  /*0e70*/  SEL R18, R18, RZ, P2 ;  /* 0x000000ff12127207 */ /* 0x000fe40001000000 */
[----:B------:R-:W-:Y:S02]  /*0e80*/  SEL R19, R19, RZ, P2 ;  /* 0x000000ff13137207 */ /* 0x000fe40001000000 */
[----:B------:R-:W-:Y:S02]  /*0e90*/  ISETP.GE.AND P2, PT, R28, 0x400, PT ;  /* 0x000004001c00780c */ /* 0x000fe40003f46270 */
[----:B----4-:R-:W-:Y:S02]  /*0ea0*/  SEL R12, R20, RZ, P6 ;  /* 0x000000ff140c7207 */ /* 0x010fe40003000000 */
[----:B------:R-:W-:-:S02]  /*0eb0*/  SEL R13, R21, RZ, P6 ;  /* 0x000000ff150d7207 */ /* 0x000fc40003000000 */
[----:B------:R-:W-:Y:S02]  /*0ec0*/  SEL R14, R22, RZ, P6 ;  /* 0x000000ff160e7207 */ /* 0x000fe40003000000 */
[----:B------:R-:W-:Y:S02]  /*0ed0*/  SEL R15, R23, RZ, P6 ;  /* 0x000000ff170f7207 */ /* 0x000fe40003000000 */
[----:B------:R-:W-:Y:S02]  /*0ee0*/  CS2R R28, SRZ ;  /* 0x00000000001c7805 */ /* 0x000fe4000001ff00 */
[----:B------:R-:W-:Y:S02]  /*0ef0*/  ISETP.LT.AND P6, PT, R31, 0x17e00, !P2 ;  /* 0x00017e001f00780c */ /* 0x000fe400057c1270 */
[----:B------:R-:W-:-:S06]  /*0f00*/  CS2R R30, SRZ ;  /* 0x00000000001e7805 */ /* 0x000fcc000001ff00 */
[----:B------:R-:W2:Y:S01]  /*0f10*/  @P4 LDG.E.128 R28, desc[UR4][R62.64+-0x7800] ;  /* 0xff8800043e1c4981 */ /* 0x000ea2000c1e1d00 */
[----:B------:R-:W-:Y:S01]  /*0f20*/  FADD R16, R25, R16 ;  /* 0x0000001019107221 */ /* 0x000fe20000000000 */
[----:B------:R-:W-:Y:S01]  /*0f30*/  FADD R17, R24, R17 ;  /* 0x0000001118117221 */ /* 0x000fe20000000000 */
[----:B------:R-:W-:Y:S01]  /*0f40*/  FADD R18, R26, R18 ;  /* 0x000000121a127221 */ /* 0x000fe20000000000 */
[----:B------:R-:W-:Y:S01]  /*0f50*/  FADD R19, R27, R19 ;  /* 0x000000131b137221 */ /* 0x000fe20000000000 */
[----:B------:R-:W-:Y:S02]  /*0f60*/  CS2R R20, SRZ ;  /* 0x0000000000147805 */ /* 0x000fe4000001ff00 */
[----:B------:R-:W-:Y:S02]  /*0f70*/  CS2R R22, SRZ ;  /* 0x0000000000167805 */ /* 0x000fe4000001ff00 */
[----:B------:R-:W-:Y:S02]  /*0f80*/  CS2R R24, SRZ ;  /* 0x0000000000187805 */ /* 0x000fe4000001ff00 */
[----:B------:R-:W-:-:S02]  /*0f90*/  CS2R R26, SRZ ;  /* 0x00000000001a7805 */ /* 0x000fc4000001ff00 */
[----:B------:R-:W3:Y:S04]  /*0fa0*/  @P6 LDG.E.128 R20, desc[UR4][R62.64] ;  /* 0x000000043e146981 */ /* 0x000ee8000c1e1d00 */
[----:B------:R0:W4:Y:S02]  /*0fb0*/  @P6 LDG.E.128 R24, desc[UR4][R34.64] ;  /* 0x0000000422186981 */ /* 0x000124000c1e1d00 */
[----:B0-----:R-:W-:Y:S02]  /*0fc0*/  CS2R R34, SRZ ;  /* 0x0000000000227805 */ /* 0x001fe4000001ff00 */
[----:B--2---:R-:W-:Y:S01]  /*0fd0*/  @P5 SEL R12, R28, RZ, P4 ;  /* 0x000000ff1c0c5207 */ /* 0x004fe20002000000 */
[----:B------:R-:W-:Y:S01]  /*0fe0*/  VIADD R28, R57, 0xfffffc00 ;  /* 0xfffffc00391c7836 */ /* 0x000fe20000000000 */
[----:B------:R-:W-:-:S02]  /*0ff0*/  @P5 SEL R15, R31, RZ, P4 ;  /* 0x000000ff1f0f5207 */ /* 0x000fc40002000000 */
[----:B------:R-:W-:Y:S02]  /*1000*/  @P5 SEL R14, R30, RZ, P4 ;  /* 0x000000ff1e0e5207 */ /* 0x000fe40002000000 */
[----:B------:R-:W-:Y:S02]  /*1010*/  @P5 SEL R13, R29, RZ, P4 ;  /* 0x000000ff1d0d5207 */ /* 0x000fe40002000000 */
[----:B------:R-:W-:Y:S02]  /*1020*/  ISETP.LT.U32.AND P5, PT, R28, 0x1e0, !P1 ;  /* 0x000001e01c00780c */ /* 0x000fe40004fa1070 */
[----:B------:R-:W-:Y:S02]  /*1030*/  CS2R R28, SRZ ;  /* 0x00000000001c7805 */ /* 0x000fe4000001ff00 */
[----:B------:R-:W-:Y:S02]  /*1040*/  CS2R R30, SRZ ;  /* 0x00000000001e7805 */ /* 0x000fe4000001ff00 */
[----:B------:R-:W-:-:S07]  /*1050*/  ISETP.GT.AND P4, PT, R57, 0x5df, !P1 ;  /* 0x000005df3900780c */ /* 0x000fce0004f84270 */
[----:B------:R0:W2:Y:S02]  /*1060*/  @P5 LDG.E.128 R28, desc[UR4][R32.64+-0x10000] ;  /* 0xff000004201c5981 */ /* 0x0000a4000c1e1d00 */
[----:B0-----:R-:W-:-:S06]  /*1070*/  CS2R R32, SRZ ;  /* 0x0000000000207805 */ /* 0x001fcc000001ff00 */
[----:B------:R-:W5:Y:S01]  /*1080*/  @P4 LDG.E.128 R32, desc[UR4][R60.64+-0x7800] ;  /* 0xff8800043c204981 */ /* 0x000f62000c1e1d00 */
[----:B---3--:R-:W-:Y:S02]  /*1090*/  SEL R58, R23, RZ, P6 ;  /* 0x000000ff173a7207 */ /* 0x008fe40003000000 */
[----:B----4-:R-:W-:Y:S02]  /*10a0*/  SEL R27, R27, RZ, P6 ;  /* 0x000000ff1b1b7207 */ /* 0x010fe40003000000 */
[----:B------:R-:W-:-:S03]  /*10b0*/  SEL R20, R20, RZ, P6 ;  /* 0x000000ff14147207 */ /* 0x000fc60003000000 */
[----:B------:R-:W-:Y:S01]  /*10c0*/  @!P2 FADD R15, R27, R58 ;  /* 0x0000003a1b0fa221 */ /* 0x000fe20000000000 */
[----:B------:R-:W-:Y:S02]  /*10d0*/  SEL R58, R21, RZ, P6 ;  /* 0x000000ff153a7207 */ /* 0x000fe40003000000 */
[----:B------:R-:W-:Y:S02]  /*10e0*/  SEL R21, R24, RZ, P6 ;  /* 0x000000ff18157207 */ /* 0x000fe40003000000 */
[----:B------:R-:W-:Y:S02]  /*10f0*/  SEL R23, R22, RZ, P6 ;  /* 0x000000ff16177207 */ /* 0x000fe40003000000 */
[----:B------:R-:W-:Y:S01]  /*1100*/  SEL R26, R26, RZ, P6 ;  /* 0x000000ff1a1a7207 */ /* 0x000fe20003000000 */
[----:B------:R-:W-:Y:S01]  /*1110*/  @!P2 FADD R12, R21, R20 ;  /* 0x00000014150ca221 */ /* 0x000fe20000000000 */
[----:B------:R-:W-:-:S03]  /*1120*/  SEL R25, R25, RZ, P6 ;  /* 0x000000ff19197207 */ /* 0x000fc60003000000 */
[----:B------:R-:W-:Y:S01]  /*1130*/  FADD R21, R12, -R52 ;  /* 0x800000340c157221 */ /* 0x000fe20000000000 */
[----:B------:R-:W-:Y:S01]  /*1140*/  @!P2 FADD R14, R26, R23 ;  /* 0x000000171a0ea221 */ /* 0x000fe20000000000 */
[----:B------:R-:W-:Y:S02]  /*1150*/  @!P2 FADD R13, R25, R58 ;  /* 0x0000003a190da221 */ /* 0x000fe40000000000 */
[----:B------:R-:W-:Y:S01]  /*1160*/  FMUL R21, R2, R21 ;  /* 0x0000001502157220 */ /* 0x000fe20000400000 */
[----:B------:R-:W-:Y:S01]  /*1170*/  FADD R50, R14, -R50 ;  /* 0x800000320e327221 */ /* 0x000fe20000000000 */
[----:B------:R-:W-:Y:S01]  /*1180*/  ISETP.GE.AND P2, PT, R57, 0x5e0, PT ;  /* 0x000005e03900780c */ /* 0x000fe20003f46270 */
[----:B------:R-:W-:Y:S01]  /*1190*/  FADD R51, R13, -R51 ;  /* 0x800000330d337221 */ /* 0x000fe20000000000 */
[----:B------:R-:W-:Y:S01]  /*11a0*/  FFMA R10, R21, R10, R42 ;  /* 0x0000000a150a7223 */ /* 0x000fe2000000002a */
[----:B------:R-:W-:Y:S01]  /*11b0*/  FMUL R23, R3, R50 ;  /* 0x0000003203177220 */ /* 0x000fe20000400000 */
[----:B------:R-:W0:Y:S01]  /*11c0*/  LDC.64 R20, c[0x0][0x248] ;  /* 0x00009200ff147b82 */ /* 0x000e220000000a00 */
[----:B------:R-:W-:-:S07]  /*11d0*/  FMUL R0, R0, R51 ;  /* 0x0000003300007220 */ /* 0x000fce0000400000 */
[----:B------:R-:W1:Y:S01]  /*11e0*/  LDC.64 R2, c[0x0][0x250] ;  /* 0x00009400ff027b82 */ /* 0x000e620000000a00 */
[----:B------:R-:W-:Y:S01]  /*11f0*/  FFMA R11, R0, R11, R43 ;  /* 0x0000000b000b7223 */ /* 0x000fe2000000002b */
[----:B------:R-:W-:-:S04]  /*1200*/  FADD R49, R15, -R49 ;  /* 0x800000310f317221 */ /* 0x000fc80000000000 */
[----:B------:R-:W-:Y:S01]  /*1210*/  FMUL R4, R4, R49 ;  /* 0x0000003104047220 */ /* 0x000fe20000400000 */
[----:B------:R-:W-:-:S03]  /*1220*/  FFMA R23, R23, R36, R44 ;  /* 0x0000002417177223 */ /* 0x000fc6000000002c */
[----:B------:R-:W-:Y:S01]  /*1230*/  FFMA R4, R4, R37, R45 ;  /* 0x0000002504047223 */ /* 0x000fe2000000002d */
[----:B0-----:R-:W-:-:S04]  /*1240*/  IMAD.WIDE R20, R59, 0x4, R20 ;  /* 0x000000043b147825 */ /* 0x001fc800078e0214 */
[----:B-1----:R-:W-:Y:S01]  /*1250*/  IMAD.WIDE R2, R59, 0x4, R2 ;  /* 0x000000043b027825 */ /* 0x002fe200078e0202 */
[----:B------:R0:W-:Y:S01]  /*1260*/  @!P0 STG.E.128 desc[UR4][R20.64+0x800], R12 ;  /* 0x0008000c14008986 */ /* 0x0001e2000c101d04 */
[----:B--2---:R-:W-:Y:S02]  /*1270*/  SEL R28, R28, RZ, P5 ;  /* 0x000000ff1c1c7207 */ /* 0x004fe40002800000 */
[----:B------:R-:W-:Y:S02]  /*1280*/  SEL R29, R29, RZ, P5 ;  /* 0x000000ff1d1d7207 */ /* 0x000fe40002800000 */
[----:B------:R-:W-:Y:S02]  /*1290*/  SEL R30, R30, RZ, P5 ;  /* 0x000000ff1e1e7207 */ /* 0x000fe40002800000 */
[----:B------:R-:W-:Y:S02]  /*12a0*/  SEL R31, R31, RZ, P5 ;  /* 0x000000ff1f1f7207 */ /* 0x000fe40002800000 */
[----:B-----5:R-:W-:-:S02]  /*12b0*/  SEL R25, R32, RZ, P4 ;  /* 0x000000ff20197207 */ /* 0x020fc40002000000 */
[----:B------:R-:W-:Y:S02]  /*12c0*/  SEL R24, R35, RZ, P4 ;  /* 0x000000ff23187207 */ /* 0x000fe40002000000 */
[----:B------:R-:W-:Y:S02]  /*12d0*/  SEL R27, R34, RZ, P4 ;  /* 0x000000ff221b7207 */ /* 0x000fe40002000000 */
[----:B------:R-:W-:Y:S02]  /*12e0*/  SEL R22, R33, RZ, P4 ;  /* 0x000000ff21167207 */ /* 0x000fe40002000000 */
[----:B------:R-:W-:Y:S02]  /*12f0*/  @P3 SEL R16, R28, R25, !P2 ;  /* 0x000000191c103207 */ /* 0x000fe40005000000 */
[----:B------:R-:W-:Y:S02]  /*1300*/  @P3 SEL R19, R31, R24, !P2 ;  /* 0x000000181f133207 */ /* 0x000fe40005000000 */
[----:B------:R-:W-:-:S02]  /*1310*/  @P3 SEL R18, R30, R27, !P2 ;  /* 0x0000001b1e123207 */ /* 0x000fc40005000000 */
[----:B------:R-:W-:Y:S01]  /*1320*/  @P3 SEL R17, R29, R22, !P2 ;  /* 0x000000161d113207 */ /* 0x000fe20005000000 */
[----:B------:R-:W-:Y:S01]  /*1330*/  FADD R25, R16, -R56 ;  /* 0x8000003810197221 */ /* 0x000fe20000000000 */
[----:B------:R-:W-:Y:S01]  /*1340*/  FADD R22, R19, -R53 ;  /* 0x8000003513167221 */ /* 0x000fe20000000000 */
[----:B------:R-:W-:Y:S02]  /*1350*/  FADD R27, R18, -R54 ;  /* 0x80000036121b7221 */ /* 0x000fe40000000000 */
[----:B------:R-:W-:Y:S01]  /*1360*/  FADD R0, R17, -R55 ;  /* 0x8000003711007221 */ /* 0x000fe20000000000 */
[----:B------:R-:W-:Y:S01]  /*1370*/  FMUL R25, R8, R25 ;  /* 0x0000001908197220 */ /* 0x000fe20000400000 */
[----:B------:R-:W-:Y:S01]  /*1380*/  FMUL R22, R7, R22 ;  /* 0x0000001607167220 */ /* 0x000fe20000400000 */
[----:B------:R-:W-:Y:S01]  /*1390*/  FMUL R27, R6, R27 ;  /* 0x0000001b061b7220 */ /* 0x000fe20000400000 */
[----:B------:R-:W-:Y:S01]  /*13a0*/  FMUL R0, R5, R0 ;  /* 0x0000000005007220 */ /* 0x000fe20000400000 */
[----:B------:R-:W-:Y:S01]  /*13b0*/  FFMA R38, R25, R48, R38 ;  /* 0x0000003019267223 */ /* 0x000fe20000000026 */
[----:B------:R-:W-:Y:S01]  /*13c0*/  FFMA R9, R22, R9, R41 ;  /* 0x0000000916097223 */ /* 0x000fe20000000029 */
[----:B------:R-:W-:Y:S01]  /*13d0*/  FFMA R40, R27, R46, R40 ;  /* 0x0000002e1b287223 */ /* 0x000fe20000000028 */
[----:B------:R-:W-:-:S02]  /*13e0*/  FFMA R0, R0, R47, R39 ;  /* 0x0000002f00007223 */ /* 0x000fc40000000027 */
[----:B------:R-:W-:Y:S02]  /*13f0*/  FSETP.GEU.AND P5, PT, R38, RZ, PT ;  /* 0x000000ff2600720b */ /* 0x000fe40003fae000 */
[C---:B------:R-:W-:Y:S02]  /*1400*/  FSETP.GEU.AND P2, PT, R9.reuse, RZ, PT ;  /* 0x000000ff0900720b */ /* 0x040fe40003f4e000 */
[----:B------:R-:W-:Y:S02]  /*1410*/  FSETP.GEU.AND P3, PT, R40, RZ, PT ;  /* 0x000000ff2800720b */ /* 0x000fe40003f6e000 */
[----:B------:R-:W-:Y:S02]  /*1420*/  FSETP.GEU.AND P4, PT, R0, RZ, PT ;  /* 0x000000ff0000720b */ /* 0x000fe40003f8e000 */
[----:B------:R-:W-:Y:S02]  /*1430*/  SEL R27, R9, RZ, P2 ;  /* 0x000000ff091b7207 */ /* 0x000fe40001000000 */
[----:B------:R-:W-:-:S02]  /*1440*/  SEL R26, R40, RZ, P3 ;  /* 0x000000ff281a7207 */ /* 0x000fc40001800000 */
[----:B------:R-:W-:Y:S02]  /*1450*/  SEL R25, R0, RZ, P4 ;  /* 0x000000ff00197207 */ /* 0x000fe40002000000 */
[----:B------:R-:W-:Y:S01]  /*1460*/  SEL R24, R38, RZ, P5 ;  /* 0x000000ff26187207 */ /* 0x000fe20002800000 */
[----:B------:R0:W-:Y:S01]  /*1470*/  @!P1 STG.E.128 desc[UR4][R20.64], R16 ;  /* 0x0000001014009986 */ /* 0x0001e2000c101d04 */
[----:B------:R-:W-:-:S03]  /*1480*/  FSETP.GEU.AND P2, PT, R23, RZ, PT ;  /* 0x000000ff1700720b */ /* 0x000fc60003f4e000 */
[----:B------:R0:W-:Y:S01]  /*1490*/  @!P1 STG.E.128 desc[UR4][R2.64], R24 ;  /* 0x0000001802009986 */ /* 0x0001e2000c101d04 */
[----:B------:R-:W-:Y:S02]  /*14a0*/  FSETP.GEU.AND P1, PT, R4, RZ, PT ;  /* 0x000000ff0400720b */ /* 0x000fe40003f2e000 */
[----:B------:R-:W-:Y:S02]  /*14b0*/  FSETP.GEU.AND P3, PT, R11, RZ, PT ;  /* 0x000000ff0b00720b */ /* 0x000fe40003f6e000 */
[----:B------:R-:W-:Y:S02]  /*14c0*/  FSETP.GEU.AND P4, PT, R10, RZ, PT ;  /* 0x000000ff0a00720b */ /* 0x000fe40003f8e000 */
[----:B------:R-:W-:Y:S02]  /*14d0*/  SEL R7, R4, RZ, P1 ;  /* 0x000000ff04077207 */ /* 0x000fe40000800000 */
[----:B------:R-:W-:Y:S02]  /*14e0*/  SEL R6, R23, RZ, P2 ;  /* 0x000000ff17067207 */ /* 0x000fe40001000000 */
[----:B------:R-:W-:-:S02]  /*14f0*/  SEL R5, R11, RZ, P3 ;  /* 0x000000ff0b057207 */ /* 0x000fc40001800000 */
[----:B------:R-:W-:Y:S01]  /*1500*/  SEL R4, R10, RZ, P4 ;  /* 0x000000ff0a047207 */ /* 0x000fe20002000000 */
[----:B0-----:R-:W-:Y:S06]  /*1510*/  @P0 EXIT ;  /* 0x000000000000094d */ /* 0x001fec0003800000 */
[----:B------:R-:W-:Y:S01]  /*1520*/  STG.E.128 desc[UR4][R2.64+0x800], R4 ;  /* 0x0008000402007986 */ /* 0x000fe2000c101d04 */
[----:B------:R-:W-:Y:S05]  /*1530*/  EXIT ;  /* 0x000000000000794d */ /* 0x000fea0003800000 */
.L_x_0:
[----:B------:R-:W-:-:S00]  /*1540*/  BRA `(.L_x_0) ;  /* 0xfffffffc00fc7947 */ /* 0x000fc0000383ffff */
[----:B------:R-:W-:-:S00]  /*1550*/  NOP ;  /* 0x0000000000007918 */ /* 0x000fc00000000000 */
        /* <DEDUP_REMOVED lines=10> */
.L_x_1:


//--------------------- .nv.global.init           --------------------------
	.section	.nv.global.init,"aw",@progbits
.nv.global.init:
	.type		_$_str,@object
	.size		_$_str,(_$_str_$_2 - _$_str)
_$_str:
        /*0000*/ 	.byte	0x5f, 0x5f, 0x43, 0x55, 0x44, 0x41, 0x5f, 0x46, 0x54, 0x5a, 0x00
	.type		_$_str_$_2,@object
	.size		_$_str_$_2,(.L_1 - _$_str_$_2)
_$_str_$_2:
        /*000b*/ 	.byte	0x5f, 0x5f, 0x43, 0x55, 0x44, 0x41, 0x5f, 0x50, 0x52, 0x45, 0x43, 0x5f, 0x53, 0x51, 0x52, 0x54
        /*001b*/ 	.byte	0x00
.L_1:


//--------------------- .nv.constant0.triton_poi_fused__native_batch_norm_legit_no_training_cat_relu_48 --------------------------
	.section	.nv.constant0.triton_poi_fused__native_batch_norm_legit_no_training_cat_relu_48,"a",@progbits
	.sectionflags	@""
	.align	4
.nv.constant0.triton_poi_fused__native_batch_norm_legit_no_training_cat_relu_48:
	.zero		604
